	.headerflags	@"EF_CUDA_TEXMODE_UNIFIED EF_CUDA_64BIT_ADDRESS EF_CUDA_ACCELERATORS EF_CUDA_SM90 EF_CUDA_VIRTUAL_SM(EF_CUDA_SM90)"
	.elftype	@"ET_EXEC"


//--------------------- .nv.info                  --------------------------
	.section	.nv.info,"",@"SHT_CUDA_INFO"
	.align	4


	//----- nvinfo : EIATTR_REGCOUNT
	.align		4
        /*0000*/ 	.byte	0x04, 0x2f
        /*0002*/ 	.short	(.L_3 - .L_2)
	.align		4
.L_2:
        /*0004*/ 	.word	index@(triton_poi_fused_clone_7)
        /*0008*/ 	.word	0x00000020


	//----- nvinfo : EIATTR_MIN_STACK_SIZE
	.align		4
.L_3:
        /*000c*/ 	.byte	0x04, 0x12
        /*000e*/ 	.short	(.L_5 - .L_4)
	.align		4
.L_4:
        /*0010*/ 	.word	index@(triton_poi_fused_clone_7)
        /*0014*/ 	.word	0x00000000


	//----- nvinfo : EIATTR_FRAME_SIZE
	.align		4
.L_5:
        /*0018*/ 	.byte	0x04, 0x11
        /*001a*/ 	.short	(.L_7 - .L_6)
	.align		4
.L_6:
        /*001c*/ 	.word	index@(triton_poi_fused_clone_7)
        /*0020*/ 	.word	0x00000000


	//----- nvinfo : EIATTR_MIN_STACK_SIZE
	.align		4
.L_7:
        /*0024*/ 	.byte	0x04, 0x12
        /*0026*/ 	.short	(.L_9 - .L_8)
	.align		4
.L_8:
        /*0028*/ 	.word	index@(triton_poi_fused_clone_7)
        /*002c*/ 	.word	0x00000000
.L_9:


//--------------------- .nv.info.triton_poi_fused_clone_7 --------------------------
	.section	.nv.info.triton_poi_fused_clone_7,"",@"SHT_CUDA_INFO"
	.sectionflags	@""
	.align	4


	//----- nvinfo : EIATTR_CUDA_API_VERSION
	.align		4
        /*0000*/ 	.byte	0x04, 0x37
        /*0002*/ 	.short	(.L_11 - .L_10)
.L_10:
        /*0004*/ 	.word	0x0000007c


	//----- nvinfo : EIATTR_KPARAM_INFO
	.align		4
.L_11:
        /*0008*/ 	.byte	0x04, 0x17
        /*000a*/ 	.short	(.L_13 - .L_12)
.L_12:
        /*000c*/ 	.word	0x00000000
        /*0010*/ 	.short	0x0006
        /*0012*/ 	.short	0x0030
        /*0014*/ 	.byte	0x00, 0xf0, 0x11, 0x00


	//----- nvinfo : EIATTR_KPARAM_INFO
	.align		4
.L_13:
        /*0018*/ 	.byte	0x04, 0x17
        /*001a*/ 	.short	(.L_15 - .L_14)
.L_14:
        /*001c*/ 	.word	0x00000000
        /*0020*/ 	.short	0x0005
        /*0022*/ 	.short	0x0028
        /*0024*/ 	.byte	0x00, 0xf4, 0x21, 0x00


	//----- nvinfo : EIATTR_KPARAM_INFO
	.align		4
.L_15:
        /*0028*/ 	.byte	0x04, 0x17
        /*002a*/ 	.short	(.L_17 - .L_16)
.L_16:
        /*002c*/ 	.word	0x00000000
        /*0030*/ 	.short	0x0004
        /*0032*/ 	.short	0x0020
        /*0034*/ 	.byte	0x00, 0xf4, 0x21, 0x00


	//----- nvinfo : EIATTR_KPARAM_INFO
	.align		4
.L_17:
        /*0038*/ 	.byte	0x04, 0x17
        /*003a*/ 	.short	(.L_19 - .L_18)
.L_18:
        /*003c*/ 	.word	0x00000000
        /*0040*/ 	.short	0x0003
        /*0042*/ 	.short	0x0018
        /*0044*/ 	.byte	0x00, 0xf4, 0x21, 0x00


	//----- nvinfo : EIATTR_KPARAM_INFO
	.align		4
.L_19:
        /*0048*/ 	.byte	0x04, 0x17
        /*004a*/ 	.short	(.L_21 - .L_20)
.L_20:
        /*004c*/ 	.word	0x00000000
        /*0050*/ 	.short	0x0002
        /*0052*/ 	.short	0x0010
        /*0054*/ 	.byte	0x00, 0xf4, 0x21, 0x00


	//----- nvinfo : EIATTR_KPARAM_INFO
	.align		4
.L_21:
        /*0058*/ 	.byte	0x04, 0x17
        /*005a*/ 	.short	(.L_23 - .L_22)
.L_22:
        /*005c*/ 	.word	0x00000000
        /*0060*/ 	.short	0x0001
        /*0062*/ 	.short	0x0008
        /*0064*/ 	.byte	0x00, 0xf4, 0x21, 0x00


	//----- nvinfo : EIATTR_KPARAM_INFO
	.align		4
.L_23:
        /*0068*/ 	.byte	0x04, 0x17
        /*006a*/ 	.short	(.L_25 - .L_24)
.L_24:
        /*006c*/ 	.word	0x00000000
        /*0070*/ 	.short	0x0000
        /*0072*/ 	.short	0x0000
        /*0074*/ 	.byte	0x00, 0xf4, 0x21, 0x00


	//----- nvinfo : EIATTR_SPARSE_MMA_MASK
	.align		4
.L_25:
        /*0078*/ 	.byte	0x03, 0x50
        /*007a*/ 	.short	0x0000


	//----- nvinfo : EIATTR_MAXREG_COUNT
	.align		4
        /*007c*/ 	.byte	0x03, 0x1b
        /*007e*/ 	.short	0x00ff


	//----- nvinfo : EIATTR_EXIT_INSTR_OFFSETS
	.align		4
        /*0080*/ 	.byte	0x04, 0x1c
        /*0082*/ 	.short	(.L_27 - .L_26)


	//   ....[0]....
.L_26:
        /*0084*/ 	.word	0x00000c30


	//----- nvinfo : EIATTR_REQNTID
	.align		4
.L_27:
        /*0088*/ 	.byte	0x04, 0x10
        /*008a*/ 	.short	(.L_29 - .L_28)
.L_28:
        /*008c*/ 	.word	0x00000080
        /*0090*/ 	.word	0x00000001
        /*0094*/ 	.word	0x00000001


	//----- nvinfo : EIATTR_CBANK_PARAM_SIZE
	.align		4
.L_29:
        /*0098*/ 	.byte	0x03, 0x19
        /*009a*/ 	.short	0x0034


	//----- nvinfo : EIATTR_PARAM_CBANK
	.align		4
        /*009c*/ 	.byte	0x04, 0x0a
        /*009e*/ 	.short	(.L_31 - .L_30)
	.align		4
.L_30:
        /*00a0*/ 	.word	index@(.nv.constant0.triton_poi_fused_clone_7)
        /*00a4*/ 	.short	0x0210
        /*00a6*/ 	.short	0x0034


	//----- nvinfo : EIATTR_SW_WAR
	.align		4
.L_31:
        /*00a8*/ 	.byte	0x04, 0x36
        /*00aa*/ 	.short	(.L_33 - .L_32)
.L_32:
        /*00ac*/ 	.word	0x00000008
.L_33:


//--------------------- .nv.callgraph             --------------------------
	.section	.nv.callgraph,"",@"SHT_CUDA_CALLGRAPH"
	.align	4
	.sectionentsize	8
	.align		4
        /*0000*/ 	.word	0x00000000
	.align		4
        /*0004*/ 	.word	0xffffffff
	.align		4
        /*0008*/ 	.word	0x00000000
	.align		4
        /*000c*/ 	.word	0xfffffffe
	.align		4
        /*0010*/ 	.word	0x00000000
	.align		4
        /*0014*/ 	.word	0xfffffffd
	.align		4
        /*0018*/ 	.word	0x00000000
	.align		4
        /*001c*/ 	.word	0xfffffffc


//--------------------- .nv.constant4             --------------------------
	.section	.nv.constant4,"a",@progbits
	.align	8
	.align		8
.nv.constant4:
        /*0000*/ 	.dword	_$_str
	.align		8
        /*0008*/ 	.dword	_$_str_$_2


//--------------------- .text.triton_poi_fused_clone_7 --------------------------
	.section	.text.triton_poi_fused_clone_7,"ax",@progbits
	.align	128
        .global         triton_poi_fused_clone_7
        .type           triton_poi_fused_clone_7,@function
        .size           triton_poi_fused_clone_7,(.L_x_1 - triton_poi_fused_clone_7)
        .other          triton_poi_fused_clone_7,@"STO_CUDA_ENTRY STV_DEFAULT"
triton_poi_fused_clone_7:
.text.triton_poi_fused_clone_7:
[----:B------:R-:W-:Y:S01]  /*0000*/  LDC R1, c[0x0][0x28] ;  /* 0x00000a00ff017b82 */ /* 0x000fe20000000800 */
[----:B------:R-:W1:Y:S01]  /*0010*/  S2R R0, SR_TID.X ;  /* 0x0000000000007919 */ /* 0x000e620000002100 */
[----:B------:R-:W-:Y:S01]  /*0020*/  ULDC.64 UR4, c[0x0][0x208] ;  /* 0x0000820000047ab9 */ /* 0x000fe20000000a00 */
[----:B------:R-:W2:Y:S01]  /*0030*/  S2R R3, SR_CTAID.X ;  /* 0x0000000000037919 */ /* 0x000ea20000002500 */
[----:B-1----:R-:W-:-:S04]  /*0040*/  SHF.L.U32 R0, R0, 0x2, RZ ;  /* 0x0000000200007819 */ /* 0x002fc800000006ff */
[----:B------:R-:W-:-:S04]  /*0050*/  LOP3.LUT R0, R0, 0x1fc, RZ, 0xc0, !PT ;  /* 0x000001fc00007812 */ /* 0x000fc800078ec0ff */
[----:B--2---:R-:W-:-:S04]  /*0060*/  LEA R3, R3, R0, 0xa ;  /* 0x0000000003037211 */ /* 0x004fc800078e50ff */
[----:B------:R-:W-:Y:S01]  /*0070*/  IADD3 R0, R3, 0x3, RZ ;  /* 0x0000000303007810 */ /* 0x000fe20007ffe0ff */
[----:B------:R-:W-:Y:S01]  /*0080*/  IMAD.HI R16, R3, 0x4ec4ec4f, RZ ;  /* 0x4ec4ec4f03107827 */ /* 0x000fe200078e02ff */
[----:B------:R-:W-:Y:S02]  /*0090*/  IADD3 R8, R3, 0x1, RZ ;  /* 0x0000000103087810 */ /* 0x000fe40007ffe0ff */
[----:B------:R-:W-:Y:S01]  /*00a0*/  IADD3 R9, R3, 0x2, RZ ;  /* 0x0000000203097810 */ /* 0x000fe20007ffe0ff */
[----:B------:R-:W-:Y:S01]  /*00b0*/  IMAD.HI R17, R0, 0x4ec4ec4f, RZ ;  /* 0x4ec4ec4f00117827 */ /* 0x000fe200078e02ff */
[----:B------:R-:W-:Y:S02]  /*00c0*/  SHF.R.U32.HI R5, RZ, 0x1f, R16 ;  /* 0x0000001fff057819 */ /* 0x000fe40000011610 */
[----:B------:R-:W-:Y:S01]  /*00d0*/  IADD3 R11, R3, 0x200, RZ ;  /* 0x00000200030b7810 */ /* 0x000fe20007ffe0ff */
[----:B------:R-:W-:Y:S01]  /*00e0*/  IMAD.HI R15, R8, 0x4ec4ec4f, RZ ;  /* 0x4ec4ec4f080f7827 */ /* 0x000fe200078e02ff */
[----:B------:R-:W-:-:S02]  /*00f0*/  SHF.R.U32.HI R6, RZ, 0x1f, R17 ;  /* 0x0000001fff067819 */ /* 0x000fc40000011611 */
[----:B------:R-:W-:Y:S01]  /*0100*/  LEA.HI.SX32 R16, R16, R5, 0x1d ;  /* 0x0000000510107211 */ /* 0x000fe200078feaff */
[----:B------:R-:W-:Y:S01]  /*0110*/  IMAD.HI R4, R3, 0x60f25deb, RZ ;  /* 0x60f25deb03047827 */ /* 0x000fe200078e02ff */
[----:B------:R-:W-:Y:S02]  /*0120*/  SHF.R.U32.HI R2, RZ, 0x1f, R15 ;  /* 0x0000001fff027819 */ /* 0x000fe4000001160f */
[----:B------:R-:W-:Y:S01]  /*0130*/  LEA.HI.SX32 R17, R17, R6, 0x1d ;  /* 0x0000000611117211 */ /* 0x000fe200078feaff */
[----:B------:R-:W-:Y:S01]  /*0140*/  IMAD.HI R10, R9, 0x4ec4ec4f, RZ ;  /* 0x4ec4ec4f090a7827 */ /* 0x000fe200078e02ff */
[----:B------:R-:W-:Y:S02]  /*0150*/  SHF.R.U32.HI R7, RZ, 0x1f, R4 ;  /* 0x0000001fff077819 */ /* 0x000fe40000011604 */
[----:B------:R-:W-:Y:S01]  /*0160*/  LEA.HI.SX32 R15, R15, R2, 0x1d ;  /* 0x000000020f0f7211 */ /* 0x000fe200078feaff */
[----:B------:R-:W-:Y:S01]  /*0170*/  IMAD.HI R12, R11, 0x4ec4ec4f, RZ ;  /* 0x4ec4ec4f0b0c7827 */ /* 0x000fe200078e02ff */
[----:B------:R-:W-:-:S02]  /*0180*/  SHF.R.U32.HI R5, RZ, 0x1f, R10 ;  /* 0x0000001fff057819 */ /* 0x000fc4000001160a */
[----:B------:R-:W-:Y:S01]  /*0190*/  IADD3 R18, R3, 0x201, RZ ;  /* 0x0000020103127810 */ /* 0x000fe20007ffe0ff */
[----:B------:R-:W-:Y:S01]  /*01a0*/  IMAD.HI R6, R11, 0x60f25deb, RZ ;  /* 0x60f25deb0b067827 */ /* 0x000fe200078e02ff */
[----:B------:R-:W-:Y:S02]  /*01b0*/  IADD3 R2, R3, 0x202, RZ ;  /* 0x0000020203027810 */ /* 0x000fe40007ffe0ff */
[----:B------:R-:W-:Y:S01]  /*01c0*/  LEA.HI.SX32 R4, R4, R7, 0x18 ;  /* 0x0000000704047211 */ /* 0x000fe200078fc2ff */
[----:B------:R-:W-:Y:S01]  /*01d0*/  IMAD.HI R13, R18, 0x4ec4ec4f, RZ ;  /* 0x4ec4ec4f120d7827 */ /* 0x000fe200078e02ff */
[----:B------:R-:W-:Y:S02]  /*01e0*/  LEA.HI.SX32 R10, R10, R5, 0x1d ;  /* 0x000000050a0a7211 */ /* 0x000fe400078feaff */
[----:B------:R-:W-:Y:S01]  /*01f0*/  SHF.R.U32.HI R5, RZ, 0x1f, R12 ;  /* 0x0000001fff057819 */ /* 0x000fe2000001160c */
[----:B------:R-:W-:Y:S01]  /*0200*/  IMAD.HI R20, R2, 0x4ec4ec4f, RZ ;  /* 0x4ec4ec4f02147827 */ /* 0x000fe200078e02ff */
[----:B------:R-:W-:-:S02]  /*0210*/  SHF.R.U32.HI R7, RZ, 0x1f, R6 ;  /* 0x0000001fff077819 */ /* 0x000fc40000011606 */
[----:B------:R-:W-:Y:S01]  /*0220*/  LEA.HI.SX32 R12, R12, R5, 0x1d ;  /* 0x000000050c0c7211 */ /* 0x000fe200078feaff */
[----:B------:R-:W-:Y:S01]  /*0230*/  IMAD R25, R17, -0x1a, R0 ;  /* 0xffffffe611197824 */ /* 0x000fe200078e0200 */
[----:B------:R-:W-:Y:S01]  /*0240*/  LEA.HI.SX32 R5, R6, R7, 0x18 ;  /* 0x0000000706057211 */ /* 0x000fe200078fc2ff */
[----:B------:R-:W-:Y:S01]  /*0250*/  IMAD.HI R17, R16, 0x4ec4ec4f, RZ ;  /* 0x4ec4ec4f10117827 */ /* 0x000fe200078e02ff */
[----:B------:R-:W-:Y:S01]  /*0260*/  IADD3 R27, R3, 0x203, RZ ;  /* 0x00000203031b7810 */ /* 0x000fe20007ffe0ff */
[----:B------:R-:W1:Y:S01]  /*0270*/  LDC.64 R6, c[0x0][0x220] ;  /* 0x00008800ff067b82 */ /* 0x000e620000000a00 */
[----:B------:R-:W-:Y:S01]  /*0280*/  SHF.R.U32.HI R14, RZ, 0x1f, R13 ;  /* 0x0000001fff0e7819 */ /* 0x000fe2000001160d */
[----:B------:R-:W-:Y:S01]  /*0290*/  IMAD R15, R15, -0x1a, R8 ;  /* 0xffffffe60f0f7824 */ /* 0x000fe200078e0208 */
[----:B------:R-:W-:Y:S01]  /*02a0*/  SHF.R.U32.HI R21, RZ, 0x1f, R20 ;  /* 0x0000001fff157819 */ /* 0x000fe20000011614 */
[----:B------:R-:W-:Y:S01]  /*02b0*/  IMAD.HI R22, R27, 0x4ec4ec4f, RZ ;  /* 0x4ec4ec4f1b167827 */ /* 0x000fe200078e02ff */
[----:B------:R-:W-:-:S02]  /*02c0*/  LEA.HI.SX32 R19, R13, R14, 0x1d ;  /* 0x0000000e0d137211 */ /* 0x000fc400078feaff */
[----:B------:R-:W-:Y:S01]  /*02d0*/  LEA.HI.SX32 R13, R20, R21, 0x1d ;  /* 0x00000015140d7211 */ /* 0x000fe200078feaff */
[----:B------:R-:W-:Y:S01]  /*02e0*/  HFMA2.MMA R20, -RZ, RZ, 0, 4.673004150390625e-05 ;  /* 0x00000310ff147435 */ /* 0x000fe200000001ff */
[----:B------:R-:W-:Y:S01]  /*02f0*/  SHF.R.U32.HI R23, RZ, 0x1f, R22 ;  /* 0x0000001fff177819 */ /* 0x000fe20000011616 */
[----:B------:R-:W-:Y:S01]  /*0300*/  IMAD R18, R19, -0x1a, R18 ;  /* 0xffffffe613127824 */ /* 0x000fe200078e0212 */
[----:B------:R-:W-:Y:S01]  /*0310*/  LEA.HI R0, R4, R4, RZ, 0x8 ;  /* 0x0000000404007211 */ /* 0x000fe200078f40ff */
[----:B------:R-:W-:Y:S01]  /*0320*/  IMAD R19, R16, -0x1a, R3 ;  /* 0xffffffe610137824 */ /* 0x000fe200078e0203 */
[----:B------:R-:W-:Y:S02]  /*0330*/  SHF.R.U32.HI R8, RZ, 0x1f, R17 ;  /* 0x0000001fff087819 */ /* 0x000fe40000011611 */
[----:B------:R-:W-:Y:S01]  /*0340*/  LEA.HI.SX32 R22, R22, R23, 0x1d ;  /* 0x0000001716167211 */ /* 0x000fe200078feaff */
[----:B------:R-:W-:Y:S01]  /*0350*/  IMAD R23, R10, -0x1a, R9 ;  /* 0xffffffe60a177824 */ /* 0x000fe200078e0209 */
[----:B------:R-:W-:Y:S01]  /*0360*/  LOP3.LUT R21, R0, 0xffffff00, RZ, 0xc0, !PT ;  /* 0xffffff0000157812 */ /* 0x000fe200078ec0ff */
[----:B------:R-:W-:Y:S01]  /*0370*/  IMAD R0, R4, R20, 0x1d ;  /* 0x0000001d04007424 */ /* 0x000fe200078e0214 */
[----:B------:R-:W-:Y:S01]  /*0380*/  LEA.HI.SX32 R17, R17, R8, 0x1d ;  /* 0x0000000811117211 */ /* 0x000fe200078feaff */
[----:B------:R-:W-:Y:S01]  /*0390*/  IMAD R27, R22, -0x1a, R27 ;  /* 0xffffffe6161b7824 */ /* 0x000fe200078e021b */
[C---:B------:R-:W-:Y:S01]  /*03a0*/  LEA.HI R8, R5.reuse, R5, RZ, 0x8 ;  /* 0x0000000505087211 */ /* 0x040fe200078f40ff */
[----:B------:R-:W-:Y:S01]  /*03b0*/  IMAD R20, R5, R20, 0x1d ;  /* 0x0000001d05147424 */ /* 0x000fe200078e0214 */
[----:B------:R-:W-:-:S02]  /*03c0*/  IADD3 R4, R4, -R21, RZ ;  /* 0x8000001504047210 */ /* 0x000fc40007ffe0ff */
[----:B------:R-:W-:Y:S02]  /*03d0*/  LOP3.LUT R22, R8, 0xffffff00, RZ, 0xc0, !PT ;  /* 0xffffff0008167812 */ /* 0x000fe400078ec0ff */
[----:B------:R-:W-:Y:S01]  /*03e0*/  IADD3 R14, R19, R0, RZ ;  /* 0x00000000130e7210 */ /* 0x000fe20007ffe0ff */
[----:B------:R-:W-:Y:S01]  /*03f0*/  IMAD R19, R12, -0x1a, R11 ;  /* 0xffffffe60c137824 */ /* 0x000fe200078e020b */
[----:B------:R-:W-:Y:S01]  /*0400*/  IADD3 R5, R5, -R22, RZ ;  /* 0x8000001605057210 */ /* 0x000fe20007ffe0ff */
[----:B-1----:R-:W-:Y:S01]  /*0410*/  IMAD.WIDE R8, R4, 0x4, R6 ;  /* 0x0000000404087825 */ /* 0x002fe200078e0206 */
[----:B------:R-:W-:Y:S02]  /*0420*/  IADD3 R15, R15, R0, RZ ;  /* 0x000000000f0f7210 */ /* 0x000fe40007ffe0ff */
[----:B------:R-:W-:Y:S01]  /*0430*/  IADD3 R23, R23, R0, RZ ;  /* 0x0000000017177210 */ /* 0x000fe20007ffe0ff */
[----:B------:R-:W-:Y:S01]  /*0440*/  IMAD R11, R13, -0x1a, R2 ;  /* 0xffffffe60d0b7824 */ /* 0x000fe200078e0202 */
[----:B------:R-:W-:Y:S01]  /*0450*/  IADD3 R25, R25, R0, RZ ;  /* 0x0000000019197210 */ /* 0x000fe20007ffe0ff */
[----:B------:R-:W-:Y:S01]  /*0460*/  IMAD.WIDE R6, R5, 0x4, R6 ;  /* 0x0000000405067825 */ /* 0x000fe200078e0206 */
[----:B------:R1:W2:Y:S01]  /*0470*/  LDG.E.EL R0, desc[UR4][R8.64] ;  /* 0x0000000408007981 */ /* 0x0002a2000c2e1900 */
[----:B------:R-:W-:-:S02]  /*0480*/  IADD3 R19, R19, R20, RZ ;  /* 0x0000001413137210 */ /* 0x000fc40007ffe0ff */
[----:B------:R-:W-:Y:S01]  /*0490*/  IADD3 R18, R18, R20, RZ ;  /* 0x0000001412127210 */ /* 0x000fe20007ffe0ff */
[----:B------:R3:W4:Y:S01]  /*04a0*/  LDG.E.EL R2, desc[UR4][R6.64] ;  /* 0x0000000406027981 */ /* 0x000722000c2e1900 */
[----:B------:R-:W-:Y:S01]  /*04b0*/  IADD3 R11, R11, R20, RZ ;  /* 0x000000140b0b7210 */ /* 0x000fe20007ffe0ff */
[----:B------:R-:W-:Y:S01]  /*04c0*/  IMAD.HI R24, R12, 0x4ec4ec4f, RZ ;  /* 0x4ec4ec4f0c187827 */ /* 0x000fe200078e02ff */
[----:B------:R-:W-:Y:S02]  /*04d0*/  IADD3 R27, R27, R20, RZ ;  /* 0x000000141b1b7210 */ /* 0x000fe40007ffe0ff */
[----:B------:R-:W5:Y:S01]  /*04e0*/  LDC.64 R20, c[0x0][0x210] ;  /* 0x00008400ff147b82 */ /* 0x000f620000000a00 */
[----:B------:R-:W-:Y:S01]  /*04f0*/  IMAD.HI R26, R13, 0x4ec4ec4f, RZ ;  /* 0x4ec4ec4f0d1a7827 */ /* 0x000fe200078e02ff */
[----:B-1----:R-:W-:-:S03]  /*0500*/  SHF.R.U32.HI R9, RZ, 0x1f, R24 ;  /* 0x0000001fff097819 */ /* 0x002fc60000011618 */
[----:B------:R-:W-:Y:S01]  /*0510*/  IMAD R8, R17, -0x1a, R16 ;  /* 0xffffffe611087824 */ /* 0x000fe200078e0210 */
[----:B------:R-:W-:Y:S01]  /*0520*/  SHF.R.U32.HI R17, RZ, 0x1f, R26 ;  /* 0x0000001fff117819 */ /* 0x000fe2000001161a */
[----:B------:R-:W-:Y:S01]  /*0530*/  IMAD.HI R22, R10, 0x4ec4ec4f, RZ ;  /* 0x4ec4ec4f0a167827 */ /* 0x000fe200078e02ff */
[----:B------:R-:W-:-:S03]  /*0540*/  LEA.HI.SX32 R24, R24, R9, 0x1d ;  /* 0x0000000918187211 */ /* 0x000fc600078feaff */
[C---:B---3--:R-:W-:Y:S02]  /*0550*/  IMAD R7, R8.reuse, 0x1c, R14 ;  /* 0x0000001c08077824 */ /* 0x048fe400078e020e */
[----:B------:R-:W-:Y:S01]  /*0560*/  IMAD R9, R8, 0x1c, R15 ;  /* 0x0000001c08097824 */ /* 0x000fe200078e020f */
[----:B------:R-:W-:Y:S01]  /*0570*/  LEA.HI.SX32 R26, R26, R17, 0x1d ;  /* 0x000000111a1a7211 */ /* 0x000fe200078feaff */
[----:B------:R-:W1:Y:S01]  /*0580*/  LDC.64 R14, c[0x0][0x228] ;  /* 0x00008a00ff0e7b82 */ /* 0x000e620000000a00 */
[----:B------:R-:W-:-:S07]  /*0590*/  SHF.R.U32.HI R29, RZ, 0x1f, R22 ;  /* 0x0000001fff1d7819 */ /* 0x000fce0000011616 */
[----:B------:R-:W3:Y:S01]  /*05a0*/  LDC.64 R16, c[0x0][0x218] ;  /* 0x00008600ff107b82 */ /* 0x000ee20000000a00 */
[----:B-----5:R-:W-:-:S04]  /*05b0*/  IMAD.WIDE R6, R7, 0x4, R20 ;  /* 0x0000000407067825 */ /* 0x020fc800078e0214 */
[----:B------:R-:W-:Y:S02]  /*05c0*/  IMAD.WIDE R8, R9, 0x4, R20 ;  /* 0x0000000409087825 */ /* 0x000fe400078e0214 */
[----:B------:R-:W5:Y:S01]  /*05d0*/  LDG.E R6, desc[UR4][R6.64] ;  /* 0x0000000406067981 */ /* 0x000f62000c1e1900 */
[----:B------:R-:W-:-:S03]  /*05e0*/  LEA.HI.SX32 R29, R22, R29, 0x1d ;  /* 0x0000001d161d7211 */ /* 0x000fc600078feaff */
[----:B------:R1:W5:Y:S02]  /*05f0*/  LDG.E R7, desc[UR4][R8.64] ;  /* 0x0000000408077981 */ /* 0x000364000c1e1900 */
[----:B------:R-:W-:Y:S01]  /*0600*/  IMAD R10, R29, -0x1a, R10 ;  /* 0xffffffe61d0a7824 */ /* 0x000fe200078e020a */
[----:B-1----:R-:W1:Y:S01]  /*0610*/  LDC.64 R8, c[0x0][0x230] ;  /* 0x00008c00ff087b82 */ /* 0x002e620000000a00 */
[----:B------:R-:W-:Y:S02]  /*0620*/  IMAD R24, R24, -0x1a, R12 ;  /* 0xffffffe618187824 */ /* 0x000fe400078e020c */
[----:B------:R-:W-:Y:S02]  /*0630*/  IMAD R23, R10, 0x1c, R23 ;  /* 0x0000001c0a177824 */ /* 0x000fe400078e0217 */
[----:B------:R-:W-:Y:S02]  /*0640*/  IMAD R26, R26, -0x1a, R13 ;  /* 0xffffffe61a1a7824 */ /* 0x000fe400078e020d */
[----:B------:R-:W-:-:S02]  /*0650*/  IMAD R25, R10, 0x1c, R25 ;  /* 0x0000001c0a197824 */ /* 0x000fc400078e0219 */
[C---:B------:R-:W-:Y:S02]  /*0660*/  IMAD R19, R24.reuse, 0x1c, R19 ;  /* 0x0000001c18137824 */ /* 0x040fe400078e0213 */
[----:B------:R-:W-:Y:S02]  /*0670*/  IMAD R13, R24, 0x1c, R18 ;  /* 0x0000001c180d7824 */ /* 0x000fe400078e0212 */
[----:B------:R-:W-:-:S04]  /*0680*/  IMAD.WIDE R22, R23, 0x4, R20 ;  /* 0x0000000417167825 */ /* 0x000fc800078e0214 */
[C---:B------:R-:W-:Y:S02]  /*0690*/  IMAD R11, R26.reuse, 0x1c, R11 ;  /* 0x0000001c1a0b7824 */ /* 0x040fe400078e020b */
[----:B------:R-:W-:Y:S01]  /*06a0*/  IMAD.WIDE R24, R25, 0x4, R20 ;  /* 0x0000000419187825 */ /* 0x000fe200078e0214 */
[----:B------:R-:W5:Y:S03]  /*06b0*/  LDG.E R22, desc[UR4][R22.64] ;  /* 0x0000000416167981 */ /* 0x000f66000c1e1900 */
[----:B------:R-:W-:Y:S02]  /*06c0*/  IMAD R27, R26, 0x1c, R27 ;  /* 0x0000001c1a1b7824 */ /* 0x000fe400078e021b */
[----:B---3--:R-:W-:Y:S01]  /*06d0*/  IMAD.WIDE R28, R4, 0x4, R16 ;  /* 0x00000004041c7825 */ /* 0x008fe200078e0210 */
[----:B------:R-:W3:Y:S03]  /*06e0*/  LDG.E R24, desc[UR4][R24.64] ;  /* 0x0000000418187981 */ /* 0x000ee6000c1e1900 */
[--C-:B------:R-:W-:Y:S01]  /*06f0*/  IMAD.WIDE R18, R19, 0x4, R20.reuse ;  /* 0x0000000413127825 */ /* 0x100fe200078e0214 */
[----:B0-----:R1:W3:Y:S03]  /*0700*/  LDG.E.EL R23, desc[UR4][R28.64] ;  /* 0x000000041c177981 */ /* 0x0012e6000c2e1900 */
[----:B------:R-:W-:-:S02]  /*0710*/  IMAD.WIDE R12, R13, 0x4, R20 ;  /* 0x000000040d0c7825 */ /* 0x000fc400078e0214 */
[----:B------:R-:W5:Y:S02]  /*0720*/  LDG.E R18, desc[UR4][R18.64] ;  /* 0x0000000412127981 */ /* 0x000f64000c1e1900 */
[----:B------:R-:W-:Y:S02]  /*0730*/  IMAD.WIDE R10, R11, 0x4, R20 ;  /* 0x000000040b0a7825 */ /* 0x000fe400078e0214 */
[----:B------:R-:W5:Y:S02]  /*0740*/  LDG.E R12, desc[UR4][R12.64] ;  /* 0x000000040c0c7981 */ /* 0x000f64000c1e1900 */
[----:B------:R-:W-:Y:S02]  /*0750*/  IMAD.WIDE R16, R5, 0x4, R16 ;  /* 0x0000000405107825 */ /* 0x000fe400078e0210 */
[----:B------:R-:W5:Y:S02]  /*0760*/  LDG.E R10, desc[UR4][R10.64] ;  /* 0x000000040a0a7981 */ /* 0x000f64000c1e1900 */
[----:B------:R-:W-:-:S02]  /*0770*/  IMAD.WIDE R20, R27, 0x4, R20 ;  /* 0x000000041b147825 */ /* 0x000fc400078e0214 */
[----:B------:R-:W5:Y:S02]  /*0780*/  LDG.E.EL R17, desc[UR4][R16.64] ;  /* 0x0000000410117981 */ /* 0x000f64000c2e1900 */
[C---:B------:R-:W-:Y:S02]  /*0790*/  IMAD.WIDE R26, R4.reuse, 0x4, R14 ;  /* 0x00000004041a7825 */ /* 0x040fe400078e020e */
[----:B------:R-:W5:Y:S02]  /*07a0*/  LDG.E R20, desc[UR4][R20.64] ;  /* 0x0000000414147981 */ /* 0x000f64000c1e1900 */
[----:B-1----:R-:W-:Y:S02]  /*07b0*/  IMAD.WIDE R28, R4, 0x4, R8 ;  /* 0x00000004041c7825 */ /* 0x002fe400078e0208 */
[----:B------:R-:W5:Y:S02]  /*07c0*/  LDG.E.EL R26, desc[UR4][R26.64] ;  /* 0x000000041a1a7981 */ /* 0x000f64000c2e1900 */
[----:B------:R-:W-:-:S02]  /*07d0*/  IMAD.WIDE R14, R5, 0x4, R14 ;  /* 0x00000004050e7825 */ /* 0x000fc400078e020e */
[----:B------:R-:W5:Y:S02]  /*07e0*/  LDG.E.EL R29, desc[UR4][R28.64] ;  /* 0x000000041c1d7981 */ /* 0x000f64000c2e1900 */
[----:B------:R-:W-:Y:S02]  /*07f0*/  IMAD.WIDE R8, R5, 0x4, R8 ;  /* 0x0000000405087825 */ /* 0x000fe400078e0208 */
[----:B------:R0:W5:Y:S04]  /*0800*/  LDG.E.EL R14, desc[UR4][R14.64] ;  /* 0x000000040e0e7981 */ /* 0x000168000c2e1900 */
[----:B------:R1:W5:Y:S01]  /*0810*/  LDG.E.EL R9, desc[UR4][R8.64] ;  /* 0x0000000408097981 */ /* 0x000362000c2e1900 */
[----:B0-----:R-:W-:Y:S01]  /*0820*/  MOV R15, 0x3e800000 ;  /* 0x3e800000000f7802 */ /* 0x001fe20000000f00 */
[----:B--2---:R-:W-:-:S04]  /*0830*/  FADD R0, R0, 9.9999997473787516356e-06 ;  /* 0x3727c5ac00007421 */ /* 0x004fc80000000000 */
[----:B------:R-:W0:Y:S01]  /*0840*/  MUFU.SQRT R4, R0 ;  /* 0x0000000000047308 */ /* 0x000e220000002000 */
[----:B----4-:R-:W-:-:S07]  /*0850*/  FADD R2, R2, 9.9999997473787516356e-06 ;  /* 0x3727c5ac02027421 */ /* 0x010fce0000000000 */
[----:B------:R-:W2:Y:S01]  /*0860*/  MUFU.SQRT R11, R2 ;  /* 0x00000002000b7308 */ /* 0x000ea20000002000 */
[C---:B0-----:R-:W-:Y:S02]  /*0870*/  FSETP.GT.AND P0, PT, R4.reuse, 8.50705917302346158658e+37, PT ;  /* 0x7e8000000400780b */ /* 0x041fe40003f04000 */
[----:B------:R-:W-:Y:S02]  /*0880*/  FSETP.GEU.AND P2, PT, R4, 1.175494350822287508e-38, PT ;  /* 0x008000000400780b */ /* 0x000fe40003f4e000 */
[C---:B--2---:R-:W-:Y:S02]  /*0890*/  FSETP.GT.AND P1, PT, R11.reuse, 8.50705917302346158658e+37, PT ;  /* 0x7e8000000b00780b */ /* 0x044fe40003f24000 */
[----:B------:R-:W-:-:S07]  /*08a0*/  FSETP.GEU.AND P3, PT, R11, 1.175494350822287508e-38, PT ;  /* 0x008000000b00780b */ /* 0x000fce0003f6e000 */
[----:B------:R-:W-:-:S04]  /*08b0*/  @P0 FMUL R4, R4, 0.25 ;  /* 0x3e80000004040820 */ /* 0x000fc80000400000 */
[----:B------:R-:W-:Y:S01]  /*08c0*/  @!P2 FMUL R4, R4, 16777216 ;  /* 0x4b8000000404a820 */ /* 0x000fe20000400000 */
[----:B------:R-:W-:-:S03]  /*08d0*/  @P1 FMUL R11, R11, 0.25 ;  /* 0x3e8000000b0b1820 */ /* 0x000fc60000400000 */
[----:B-1----:R0:W1:Y:S01]  /*08e0*/  MUFU.RCP R8, R4 ;  /* 0x0000000400087308 */ /* 0x0020620000001000 */
[----:B------:R-:W-:Y:S01]  /*08f0*/  @!P3 FMUL R11, R11, 16777216 ;  /* 0x4b8000000b0bb820 */ /* 0x000fe20000400000 */
[----:B------:R-:W-:-:S06]  /*0900*/  FSEL R13, R15, 1, P0 ;  /* 0x3f8000000f0d7808 */ /* 0x000fcc0000000000 */
[----:B------:R-:W2:Y:S01]  /*0910*/  MUFU.RCP R0, R11 ;  /* 0x0000000b00007308 */ /* 0x000ea20000001000 */
[----:B------:R-:W-:Y:S01]  /*0920*/  @!P2 FMUL R13, R13, 16777216 ;  /* 0x4b8000000d0da820 */ /* 0x000fe20000400000 */
[----:B------:R-:W-:Y:S01]  /*0930*/  FSEL R15, R15, 1, P1 ;  /* 0x3f8000000f0f7808 */ /* 0x000fe20000800000 */
[----:B0-----:R-:W0:Y:S02]  /*0940*/  LDC.64 R4, c[0x0][0x238] ;  /* 0x00008e00ff047b82 */ /* 0x001e240000000a00 */
[----:B-1----:R-:W-:Y:S02]  /*0950*/  FMUL R13, R8, R13 ;  /* 0x0000000d080d7220 */ /* 0x002fe40000400000 */
[----:B------:R-:W-:-:S04]  /*0960*/  @!P3 FMUL R15, R15, 16777216 ;  /* 0x4b8000000f0fb820 */ /* 0x000fc80000400000 */
[----:B--2---:R-:W-:Y:S01]  /*0970*/  FMUL R15, R0, R15 ;  /* 0x0000000f000f7220 */ /* 0x004fe20000400000 */
[--C-:B---3--:R-:W-:Y:S01]  /*0980*/  FADD R24, R24, -R23.reuse ;  /* 0x8000001718187221 */ /* 0x108fe20000000000 */
[--C-:B-----5:R-:W-:Y:S01]  /*0990*/  FADD R6, R6, -R23.reuse ;  /* 0x8000001706067221 */ /* 0x120fe20000000000 */
[--C-:B------:R-:W-:Y:S01]  /*09a0*/  FADD R7, R7, -R23.reuse ;  /* 0x8000001707077221 */ /* 0x100fe20000000000 */
[----:B------:R-:W-:Y:S01]  /*09b0*/  FADD R22, R22, -R23 ;  /* 0x8000001716167221 */ /* 0x000fe20000000000 */
[C---:B------:R-:W-:Y:S01]  /*09c0*/  FMUL R24, R13.reuse, R24 ;  /* 0x000000180d187220 */ /* 0x040fe20000400000 */
[C---:B------:R-:W-:Y:S01]  /*09d0*/  FMUL R6, R13.reuse, R6 ;  /* 0x000000060d067220 */ /* 0x040fe20000400000 */
[C---:B------:R-:W-:Y:S01]  /*09e0*/  FMUL R0, R13.reuse, R7 ;  /* 0x000000070d007220 */ /* 0x040fe20000400000 */
[----:B------:R-:W-:Y:S01]  /*09f0*/  FMUL R22, R13, R22 ;  /* 0x000000160d167220 */ /* 0x000fe20000400000 */
[--C-:B------:R-:W-:Y:S01]  /*0a00*/  FADD R18, R18, -R17.reuse ;  /* 0x8000001112127221 */ /* 0x100fe20000000000 */
[--C-:B------:R-:W-:Y:S01]  /*0a10*/  FADD R12, R12, -R17.reuse ;  /* 0x800000110c0c7221 */ /* 0x100fe20000000000 */
[--C-:B------:R-:W-:Y:S01]  /*0a20*/  FADD R10, R10, -R17.reuse ;  /* 0x800000110a0a7221 */ /* 0x100fe20000000000 */
[----:B------:R-:W-:-:S02]  /*0a30*/  FADD R20, R20, -R17 ;  /* 0x8000001114147221 */ /* 0x000fc40000000000 */
[C---:B------:R-:W-:Y:S01]  /*0a40*/  FMUL R12, R15.reuse, R12 ;  /* 0x0000000c0f0c7220 */ /* 0x040fe20000400000 */
[C---:B------:R-:W-:Y:S01]  /*0a50*/  FMUL R10, R15.reuse, R10 ;  /* 0x0000000a0f0a7220 */ /* 0x040fe20000400000 */
[C---:B------:R-:W-:Y:S01]  /*0a60*/  FMUL R18, R15.reuse, R18 ;  /* 0x000000120f127220 */ /* 0x040fe20000400000 */
[----:B------:R-:W-:Y:S01]  /*0a70*/  FMUL R20, R15, R20 ;  /* 0x000000140f147220 */ /* 0x000fe20000400000 */
[C-C-:B------:R-:W-:Y:S01]  /*0a80*/  FFMA R24, R26.reuse, R24, R29.reuse ;  /* 0x000000181a187223 */ /* 0x140fe2000000001d */
[C-C-:B------:R-:W-:Y:S01]  /*0a90*/  FFMA R8, R26.reuse, R6, R29.reuse ;  /* 0x000000061a087223 */ /* 0x140fe2000000001d */
[C-C-:B------:R-:W-:Y:S01]  /*0aa0*/  FFMA R0, R26.reuse, R0, R29.reuse ;  /* 0x000000001a007223 */ /* 0x140fe2000000001d */
[----:B------:R-:W-:Y:S02]  /*0ab0*/  FFMA R22, R26, R22, R29 ;  /* 0x000000161a167223 */ /* 0x000fe4000000001d */
[----:B------:R-:W-:Y:S01]  /*0ac0*/  FSETP.GEU.AND P6, PT, R24, RZ, PT ;  /* 0x000000ff1800720b */ /* 0x000fe20003fce000 */
[C-C-:B------:R-:W-:Y:S01]  /*0ad0*/  FFMA R18, R14.reuse, R18, R9.reuse ;  /* 0x000000120e127223 */ /* 0x140fe20000000009 */
[C-C-:B------:R-:W-:Y:S01]  /*0ae0*/  FFMA R12, R14.reuse, R12, R9.reuse ;  /* 0x0000000c0e0c7223 */ /* 0x140fe20000000009 */
[C-C-:B------:R-:W-:Y:S01]  /*0af0*/  FFMA R10, R14.reuse, R10, R9.reuse ;  /* 0x0000000a0e0a7223 */ /* 0x140fe20000000009 */
[----:B------:R-:W-:Y:S01]  /*0b00*/  FFMA R20, R14, R20, R9 ;  /* 0x000000140e147223 */ /* 0x000fe20000000009 */
[----:B------:R-:W-:-:S02]  /*0b10*/  FSETP.GEU.AND P2, PT, R8, RZ, PT ;  /* 0x000000ff0800720b */ /* 0x000fc40003f4e000 */
[----:B------:R-:W-:Y:S02]  /*0b20*/  SEL R7, R24, RZ, P6 ;  /* 0x000000ff18077207 */ /* 0x000fe40003000000 */
[----:B------:R-:W-:Y:S02]  /*0b30*/  FSETP.GEU.AND P0, PT, R22, RZ, PT ;  /* 0x000000ff1600720b */ /* 0x000fe40003f0e000 */
[----:B------:R-:W-:Y:S02]  /*0b40*/  FSETP.GEU.AND P1, PT, R0, RZ, PT ;  /* 0x000000ff0000720b */ /* 0x000fe40003f2e000 */
[----:B------:R-:W-:Y:S02]  /*0b50*/  FSETP.GEU.AND P3, PT, R20, RZ, PT ;  /* 0x000000ff1400720b */ /* 0x000fe40003f6e000 */
[----:B------:R-:W-:Y:S02]  /*0b60*/  FSETP.GEU.AND P4, PT, R10, RZ, PT ;  /* 0x000000ff0a00720b */ /* 0x000fe40003f8e000 */
[----:B------:R-:W-:-:S02]  /*0b70*/  FSETP.GEU.AND P5, PT, R12, RZ, PT ;  /* 0x000000ff0c00720b */ /* 0x000fc40003fae000 */
[----:B------:R-:W-:Y:S01]  /*0b80*/  FSETP.GEU.AND P6, PT, R18, RZ, PT ;  /* 0x000000ff1200720b */ /* 0x000fe20003fce000 */
[----:B0-----:R-:W-:Y:S01]  /*0b90*/  IMAD.WIDE R2, R3, 0x4, R4 ;  /* 0x0000000403027825 */ /* 0x001fe200078e0204 */
[----:B------:R-:W-:Y:S02]  /*0ba0*/  SEL R4, R8, RZ, P2 ;  /* 0x000000ff08047207 */ /* 0x000fe40001000000 */
[----:B------:R-:W-:Y:S02]  /*0bb0*/  SEL R6, R22, RZ, P0 ;  /* 0x000000ff16067207 */ /* 0x000fe40000000000 */
[----:B------:R-:W-:Y:S02]  /*0bc0*/  SEL R5, R0, RZ, P1 ;  /* 0x000000ff00057207 */ /* 0x000fe40000800000 */
[----:B------:R-:W-:Y:S02]  /*0bd0*/  SEL R11, R20, RZ, P3 ;  /* 0x000000ff140b7207 */ /* 0x000fe40001800000 */
[----:B------:R-:W-:-:S02]  /*0be0*/  SEL R10, R10, RZ, P4 ;  /* 0x000000ff0a0a7207 */ /* 0x000fc40002000000 */
[----:B------:R-:W-:Y:S02]  /*0bf0*/  SEL R9, R12, RZ, P5 ;  /* 0x000000ff0c097207 */ /* 0x000fe40002800000 */
[----:B------:R-:W-:Y:S01]  /*0c00*/  SEL R8, R18, RZ, P6 ;  /* 0x000000ff12087207 */ /* 0x000fe20003000000 */
[----:B------:R-:W-:Y:S04]  /*0c10*/  STG.E.128 desc[UR4][R2.64], R4 ;  /* 0x0000000402007986 */ /* 0x000fe8000c101d04 */
[----:B------:R-:W-:Y:S01]  /*0c20*/  STG.E.128 desc[UR4][R2.64+0x800], R8 ;  /* 0x0008000802007986 */ /* 0x000fe2000c101d04 */
[----:B------:R-:W-:Y:S05]  /*0c30*/  EXIT ;  /* 0x000000000000794d */ /* 0x000fea0003800000 */
.L_x_0:
[----:B------:R-:W-:-:S00]  /*0c40*/  BRA `(.L_x_0) ;  /* 0xfffffffc00fc7947 */ /* 0x000fc0000383ffff */
[----:B------:R-:W-:-:S00]  /*0c50*/  NOP ;  /* 0x0000000000007918 */ /* 0x000fc00000000000 */
        /* <DEDUP_REMOVED lines=10> */
.L_x_1:


//--------------------- .nv.global.init           --------------------------
	.section	.nv.global.init,"aw",@progbits
.nv.global.init:
	.type		_$_str,@object
	.size		_$_str,(_$_str_$_2 - _$_str)
_$_str:
        /*0000*/ 	.byte	0x5f, 0x5f, 0x43, 0x55, 0x44, 0x41, 0x5f, 0x46, 0x54, 0x5a, 0x00
	.type		_$_str_$_2,@object
	.size		_$_str_$_2,(.L_1 - _$_str_$_2)
_$_str_$_2:
        /*000b*/ 	.byte	0x5f, 0x5f, 0x43, 0x55, 0x44, 0x41, 0x5f, 0x50, 0x52, 0x45, 0x43, 0x5f, 0x53, 0x51, 0x52, 0x54
        /*001b*/ 	.byte	0x00
.L_1:


//--------------------- .nv.constant0.triton_poi_fused_clone_7 --------------------------
	.section	.nv.constant0.triton_poi_fused_clone_7,"a",@progbits
	.sectionflags	@""
	.align	4
.nv.constant0.triton_poi_fused_clone_7:
	.zero		580
